//
// Generated by NVIDIA NVVM Compiler
//
// Compiler Build ID: CL-36424714
// Cuda compilation tools, release 13.0, V13.0.88
// Based on NVVM 20.0.0
//

.version 9.0
.target sm_100
.address_size 64

	// .globl	_Z3addPfS_S_

.visible .entry _Z3addPfS_S_(
	.param .u64 .ptr .align 1 _Z3addPfS_S__param_0,
	.param .u64 .ptr .align 1 _Z3addPfS_S__param_1,
	.param .u64 .ptr .align 1 _Z3addPfS_S__param_2
)
.maxntid 1024
{
	.reg .pred 	%p<9>;
	.reg .b32 	%r<5>;
	.reg .b32 	%f<25>;
	.reg .b64 	%rd<11>;

	ld.param.u64 	%rd4, [_Z3addPfS_S__param_0];
	ld.param.u64 	%rd5, [_Z3addPfS_S__param_1];
	ld.param.u64 	%rd6, [_Z3addPfS_S__param_2];
	cvta.to.global.u64 	%rd7, %rd6;
	cvta.to.global.u64 	%rd8, %rd5;
	cvta.to.global.u64 	%rd9, %rd4;
	mov.u32 	%r1, %ctaid.x;
	shl.b32 	%r2, %r1, 10;
	mov.u32 	%r3, %tid.x;
	or.b32  	%r4, %r2, %r3;
	setp.gt.u32 	%p1, %r1, 2047999;
	mul.wide.u32 	%rd10, %r4, 4;
	add.s64 	%rd1, %rd9, %rd10;
	add.s64 	%rd2, %rd8, %rd10;
	add.s64 	%rd3, %rd7, %rd10;
	@%p1 bra 	$L__BB0_2;
	ld.global.nc.f32 	%f1, [%rd1];
	ld.global.nc.f32 	%f2, [%rd2];
	add.f32 	%f3, %f1, %f2;
	st.global.f32 	[%rd3], %f3;
$L__BB0_2:
	setp.gt.u32 	%p2, %r1, 1785855;
	@%p2 bra 	$L__BB0_4;
	ld.global.nc.f32 	%f4, [%rd1+1048576];
	ld.global.nc.f32 	%f5, [%rd2+1048576];
	add.f32 	%f6, %f4, %f5;
	st.global.f32 	[%rd3+1048576], %f6;
$L__BB0_4:
	setp.gt.u32 	%p3, %r1, 1523711;
	@%p3 bra 	$L__BB0_6;
	ld.global.nc.f32 	%f7, [%rd1+2097152];
	ld.global.nc.f32 	%f8, [%rd2+2097152];
	add.f32 	%f9, %f7, %f8;
	st.global.f32 	[%rd3+2097152], %f9;
$L__BB0_6:
	setp.gt.u32 	%p4, %r1, 1261567;
	@%p4 bra 	$L__BB0_8;
	ld.global.nc.f32 	%f10, [%rd1+3145728];
	ld.global.nc.f32 	%f11, [%rd2+3145728];
	add.f32 	%f12, %f10, %f11;
	st.global.f32 	[%rd3+3145728], %f12;
$L__BB0_8:
	setp.gt.u32 	%p5, %r1, 999423;
	@%p5 bra 	$L__BB0_10;
	ld.global.nc.f32 	%f13, [%rd1+4194304];
	ld.global.nc.f32 	%f14, [%rd2+4194304];
	add.f32 	%f15, %f13, %f14;
	st.global.f32 	[%rd3+4194304], %f15;
$L__BB0_10:
	setp.gt.u32 	%p6, %r1, 737279;
	@%p6 bra 	$L__BB0_12;
	ld.global.nc.f32 	%f16, [%rd1+5242880];
	ld.global.nc.f32 	%f17, [%rd2+5242880];
	add.f32 	%f18, %f16, %f17;
	st.global.f32 	[%rd3+5242880], %f18;
$L__BB0_12:
	setp.gt.u32 	%p7, %r1, 475135;
	@%p7 bra 	$L__BB0_14;
	ld.global.nc.f32 	%f19, [%rd1+6291456];
	ld.global.nc.f32 	%f20, [%rd2+6291456];
	add.f32 	%f21, %f19, %f20;
	st.global.f32 	[%rd3+6291456], %f21;
$L__BB0_14:
	setp.gt.u32 	%p8, %r1, 212991;
	@%p8 bra 	$L__BB0_16;
	ld.global.nc.f32 	%f22, [%rd1+7340032];
	ld.global.nc.f32 	%f23, [%rd2+7340032];
	add.f32 	%f24, %f22, %f23;
	st.global.f32 	[%rd3+7340032], %f24;
$L__BB0_16:
	ret;

}


// ===== COMPILED SASS (sm_100) =====

	.target	sm_100

	.elftype	@"ET_EXEC"


//--------------------- .note.nv.tkinfo           --------------------------
	.section	.note.nv.tkinfo,"",@"SHT_NOTE"
	.sectionflags	@"SHF_NOTE_NV_TKINFO"
	.tkinfo
        /*0018*/ 	.word	0x00000002
        /*0030*/ 	.string	""
        /*0030*/ 	.string	"ptxas"
        /*0030*/ 	.string	"Cuda compilation tools, release 13.0, V13.0.88"
        /*0030*/ 	.string	"Build cuda_13.0.r13.0/compiler.36424714_0"
        /*0030*/ 	.string	"-arch sm_100 -m 64 "



//--------------------- .note.nv.cuinfo           --------------------------
	.section	.note.nv.cuinfo,"",@"SHT_NOTE"
	.sectionflags	@"SHF_NOTE_NV_CUINFO"
        /*0018*/ 	.short	0x0002
        /*001a*/ 	.short	0x0064
        /*001c*/ 	.short	0x0082
	.zero		2


//--------------------- .nv.info                  --------------------------
	.section	.nv.info,"",@"SHT_CUDA_INFO"
	.align	4


	//----- nvinfo : EIATTR_REGCOUNT
	.align		4
        /*0000*/ 	.byte	0x04, 0x2f
        /*0002*/ 	.short	(.L_1 - .L_0)
	.align		4
.L_0:
        /*0004*/ 	.word	index@(_Z3addPfS_S_)
        /*0008*/ 	.word	0x0000001a


	//----- nvinfo : EIATTR_FRAME_SIZE
	.align		4
.L_1:
        /*000c*/ 	.byte	0x04, 0x11
        /*000e*/ 	.short	(.L_3 - .L_2)
	.align		4
.L_2:
        /*0010*/ 	.word	index@(_Z3addPfS_S_)
        /*0014*/ 	.word	0x00000000


	//----- nvinfo : EIATTR_MIN_STACK_SIZE
	.align		4
.L_3:
        /*0018*/ 	.byte	0x04, 0x12
        /*001a*/ 	.short	(.L_5 - .L_4)
	.align		4
.L_4:
        /*001c*/ 	.word	index@(_Z3addPfS_S_)
        /*0020*/ 	.word	0x00000000
.L_5:


//--------------------- .nv.compat                --------------------------
	.section	.nv.compat,"",@"SHT_CUDA_COMPAT_INFO"
	.align	4
        /*0000*/ 	.byte	0x02, 0x09, 0x00, 0x00, 0x02, 0x02, 0x01, 0x00, 0x02, 0x05, 0x05, 0x00, 0x03, 0x07, 0x01, 0x01
        /*0010*/ 	.byte	0x02, 0x03, 0x00, 0x00, 0x02, 0x06, 0x01, 0x00, 0x04, 0x0b, 0x08, 0x00, 0x09, 0x00, 0x00, 0x00
        /*0020*/ 	.byte	0x00, 0x00, 0x00, 0x00


//--------------------- .nv.info._Z3addPfS_S_     --------------------------
	.section	.nv.info._Z3addPfS_S_,"",@"SHT_CUDA_INFO"
	.sectionflags	@""
	.align	4


	//----- nvinfo : EIATTR_CUDA_API_VERSION
	.align		4
        /*0000*/ 	.byte	0x04, 0x37
        /*0002*/ 	.short	(.L_7 - .L_6)
.L_6:
        /*0004*/ 	.word	0x00000082


	//----- nvinfo : EIATTR_KPARAM_INFO
	.align		4
.L_7:
        /*0008*/ 	.byte	0x04, 0x17
        /*000a*/ 	.short	(.L_9 - .L_8)
.L_8:
        /*000c*/ 	.word	0x00000000
        /*0010*/ 	.short	0x0002
        /*0012*/ 	.short	0x0010
        /*0014*/ 	.byte	0x00, 0xf5, 0x21, 0x00


	//----- nvinfo : EIATTR_KPARAM_INFO
	.align		4
.L_9:
        /*0018*/ 	.byte	0x04, 0x17
        /*001a*/ 	.short	(.L_11 - .L_10)
.L_10:
        /*001c*/ 	.word	0x00000000
        /*0020*/ 	.short	0x0001
        /*0022*/ 	.short	0x0008
        /*0024*/ 	.byte	0x00, 0xf5, 0x21, 0x00


	//----- nvinfo : EIATTR_KPARAM_INFO
	.align		4
.L_11:
        /*0028*/ 	.byte	0x04, 0x17
        /*002a*/ 	.short	(.L_13 - .L_12)
.L_12:
        /*002c*/ 	.word	0x00000000
        /*0030*/ 	.short	0x0000
        /*0032*/ 	.short	0x0000
        /*0034*/ 	.byte	0x00, 0xf5, 0x21, 0x00


	//----- nvinfo : EIATTR_SPARSE_MMA_MASK
	.align		4
.L_13:
        /*0038*/ 	.byte	0x03, 0x50
        /*003a*/ 	.short	0x0000


	//----- nvinfo : EIATTR_MAXREG_COUNT
	.align		4
        /*003c*/ 	.byte	0x03, 0x1b
        /*003e*/ 	.short	0x0040


	//----- nvinfo : EIATTR_MERCURY_ISA_VERSION
	.align		4
        /*0040*/ 	.byte	0x03, 0x5f
        /*0042*/ 	.short	0x0101


	//----- nvinfo : EIATTR_VRC_CTA_INIT_COUNT
	.align		4
        /*0044*/ 	.byte	0x02, 0x4a
	.zero		1
	.zero		1


	//----- nvinfo : EIATTR_EXIT_INSTR_OFFSETS
	.align		4
        /*0048*/ 	.byte	0x04, 0x1c
        /*004a*/ 	.short	(.L_15 - .L_14)


	//   ....[0]....
.L_14:
        /*004c*/ 	.word	0x00000300


	//   ....[1]....
        /*0050*/ 	.word	0x00000350


	//----- nvinfo : EIATTR_MAX_THREADS
	.align		4
.L_15:
        /*0054*/ 	.byte	0x04, 0x05
        /*0056*/ 	.short	(.L_17 - .L_16)
.L_16:
        /*0058*/ 	.word	0x00000400
        /*005c*/ 	.word	0x00000001
        /*0060*/ 	.word	0x00000001


	//----- nvinfo : EIATTR_CBANK_PARAM_SIZE
	.align		4
.L_17:
        /*0064*/ 	.byte	0x03, 0x19
        /*0066*/ 	.short	0x0018


	//----- nvinfo : EIATTR_PARAM_CBANK
	.align		4
        /*0068*/ 	.byte	0x04, 0x0a
        /*006a*/ 	.short	(.L_19 - .L_18)
	.align		4
.L_18:
        /*006c*/ 	.word	index@(.nv.constant0._Z3addPfS_S_)
        /*0070*/ 	.short	0x0380
        /*0072*/ 	.short	0x0018


	//----- nvinfo : EIATTR_SW_WAR
	.align		4
.L_19:
        /*0074*/ 	.byte	0x04, 0x36
        /*0076*/ 	.short	(.L_21 - .L_20)
.L_20:
        /*0078*/ 	.word	0x00000008
.L_21:


//--------------------- .nv.callgraph             --------------------------
	.section	.nv.callgraph,"",@"SHT_CUDA_CALLGRAPH"
	.align	4
	.sectionentsize	8
	.align		4
        /*0000*/ 	.word	0x00000000
	.align		4
        /*0004*/ 	.word	0xffffffff
	.align		4
        /*0008*/ 	.word	0x00000000
	.align		4
        /*000c*/ 	.word	0xfffffffe
	.align		4
        /*0010*/ 	.word	0x00000000
	.align		4
        /*0014*/ 	.word	0xfffffffd
	.align		4
        /*0018*/ 	.word	0x00000000
	.align		4
        /*001c*/ 	.word	0xfffffffc


//--------------------- .text._Z3addPfS_S_        --------------------------
	.section	.text._Z3addPfS_S_,"ax",@progbits
	.align	128
        .global         _Z3addPfS_S_
        .type           _Z3addPfS_S_,@function
        .size           _Z3addPfS_S_,(.L_x_1 - _Z3addPfS_S_)
        .other          _Z3addPfS_S_,@"STO_CUDA_ENTRY STV_DEFAULT"
_Z3addPfS_S_:
.text._Z3addPfS_S_:
[----:B------:R-:W-:Y:S01]  /*0000*/  LDC R1, c[0x0][0x37c] ;  /* 0x0000df00ff017b82 */ /* 0x000fe20000000800 */
[----:B------:R-:W0:Y:S07]  /*0010*/  S2R R18, SR_CTAID.X ;  /* 0x0000000000127919 */ /* 0x000e2e0000002500 */
[----:B------:R-:W1:Y:S01]  /*0020*/  LDC.64 R2, c[0x0][0x380] ;  /* 0x0000e000ff027b82 */ /* 0x000e620000000a00 */
[----:B------:R-:W2:Y:S01]  /*0030*/  LDCU.64 UR4, c[0x0][0x358] ;  /* 0x00006b00ff0477ac */ /* 0x000ea20008000a00 */
[----:B------:R-:W3:Y:S06]  /*0040*/  S2R R11, SR_TID.X ;  /* 0x00000000000b7919 */ /* 0x000eec0000002100 */
[----:B------:R-:W4:Y:S08]  /*0050*/  LDC.64 R4, c[0x0][0x388] ;  /* 0x0000e200ff047b82 */ /* 0x000f300000000a00 */
[----:B------:R-:W5:Y:S01]  /*0060*/  LDC.64 R6, c[0x0][0x390] ;  /* 0x0000e400ff067b82 */ /* 0x000f620000000a00 */
[----:B0-----:R-:W-:-:S02]  /*0070*/  SHF.L.U32 R0, R18, 0xa, RZ ;  /* 0x0000000a12007819 */ /* 0x001fc400000006ff */
[----:B------:R-:W-:Y:S02]  /*0080*/  ISETP.GT.U32.AND P6, PT, R18, 0x1f3fff, PT ;  /* 0x001f3fff1200780c */ /* 0x000fe40003fc4070 */
[----:B---3--:R-:W-:Y:S02]  /*0090*/  LOP3.LUT R11, R0, R11, RZ, 0xfc, !PT ;  /* 0x0000000b000b7212 */ /* 0x008fe400078efcff */
[C---:B------:R-:W-:Y:S02]  /*00a0*/  ISETP.GT.U32.AND P5, PT, R18.reuse, 0x1b3fff, PT ;  /* 0x001b3fff1200780c */ /* 0x040fe40003fa4070 */
[C---:B------:R-:W-:Y:S01]  /*00b0*/  ISETP.GT.U32.AND P4, PT, R18.reuse, 0x173fff, PT ;  /* 0x00173fff1200780c */ /* 0x040fe20003f84070 */
[C---:B-1----:R-:W-:Y:S01]  /*00c0*/  IMAD.WIDE.U32 R2, R11.reuse, 0x4, R2 ;  /* 0x000000040b027825 */ /* 0x042fe200078e0002 */
[C---:B------:R-:W-:Y:S02]  /*00d0*/  ISETP.GT.U32.AND P3, PT, R18.reuse, 0x133fff, PT ;  /* 0x00133fff1200780c */ /* 0x040fe40003f64070 */
[C---:B------:R-:W-:Y:S01]  /*00e0*/  ISETP.GT.U32.AND P2, PT, R18.reuse, 0xf3fff, PT ;  /* 0x000f3fff1200780c */ /* 0x040fe20003f44070 */
[----:B----4-:R-:W-:Y:S01]  /*00f0*/  IMAD.WIDE.U32 R4, R11, 0x4, R4 ;  /* 0x000000040b047825 */ /* 0x010fe200078e0004 */
[C---:B------:R-:W-:Y:S01]  /*0100*/  ISETP.GT.U32.AND P1, PT, R18.reuse, 0xb3fff, PT ;  /* 0x000b3fff1200780c */ /* 0x040fe20003f24070 */
[----:B--2---:R-:W2:Y:S01]  /*0110*/  @!P6 LDG.E.CONSTANT R8, desc[UR4][R2.64] ;  /* 0x000000040208e981 */ /* 0x004ea2000c1e9900 */
[----:B------:R-:W-:-:S03]  /*0120*/  ISETP.GT.U32.AND P0, PT, R18, 0x73fff, PT ;  /* 0x00073fff1200780c */ /* 0x000fc60003f04070 */
[----:B------:R-:W2:Y:S04]  /*0130*/  @!P6 LDG.E.CONSTANT R13, desc[UR4][R4.64] ;  /* 0x00000004040de981 */ /* 0x000ea8000c1e9900 */
[----:B------:R-:W3:Y:S04]  /*0140*/  @!P5 LDG.E.CONSTANT R10, desc[UR4][R2.64+0x100000] ;  /* 0x10000004020ad981 */ /* 0x000ee8000c1e9900 */
[----:B------:R-:W3:Y:S04]  /*0150*/  @!P5 LDG.E.CONSTANT R15, desc[UR4][R4.64+0x100000] ;  /* 0x10000004040fd981 */ /* 0x000ee8000c1e9900 */
[----:B------:R-:W4:Y:S04]  /*0160*/  @!P4 LDG.E.CONSTANT R12, desc[UR4][R2.64+0x200000] ;  /* 0x20000004020cc981 */ /* 0x000f28000c1e9900 */
        /* <DEDUP_REMOVED lines=8> */
[----:B------:R-:W4:Y:S01]  /*01f0*/  @!P0 LDG.E.CONSTANT R9, desc[UR4][R4.64+0x600000] ;  /* 0x6000000404098981 */ /* 0x000f22000c1e9900 */
[----:B-----5:R-:W-:-:S04]  /*0200*/  IMAD.WIDE.U32 R6, R11, 0x4, R6 ;  /* 0x000000040b067825 */ /* 0x020fc800078e0006 */
[----:B--2---:R-:W-:-:S05]  /*0210*/  @!P6 FADD R13, R8, R13 ;  /* 0x0000000d080de221 */ /* 0x004fca0000000000 */
[----:B------:R0:W-:Y:S01]  /*0220*/  @!P6 STG.E desc[UR4][R6.64], R13 ;  /* 0x0000000d0600e986 */ /* 0x0001e2000c101904 */
[----:B------:R-:W-:Y:S01]  /*0230*/  ISETP.GT.U32.AND P6, PT, R18, 0x33fff, PT ;  /* 0x00033fff1200780c */ /* 0x000fe20003fc4070 */
[----:B---3--:R-:W-:-:S05]  /*0240*/  @!P5 FADD R15, R10, R15 ;  /* 0x0000000f0a0fd221 */ /* 0x008fca0000000000 */
[----:B------:R0:W-:Y:S01]  /*0250*/  @!P5 STG.E desc[UR4][R6.64+0x100000], R15 ;  /* 0x1000000f0600d986 */ /* 0x0001e2000c101904 */
[----:B----4-:R-:W-:Y:S01]  /*0260*/  @!P4 FADD R17, R12, R17 ;  /* 0x000000110c11c221 */ /* 0x010fe20000000000 */
[----:B------:R-:W-:Y:S01]  /*0270*/  @!P3 FADD R19, R14, R19 ;  /* 0x000000130e13b221 */ /* 0x000fe20000000000 */
[----:B------:R-:W-:Y:S01]  /*0280*/  @!P2 FADD R21, R16, R21 ;  /* 0x000000151015a221 */ /* 0x000fe20000000000 */
[----:B------:R-:W-:Y:S01]  /*0290*/  @!P1 FADD R23, R20, R23 ;  /* 0x0000001714179221 */ /* 0x000fe20000000000 */
[----:B------:R-:W-:Y:S01]  /*02a0*/  @!P0 FADD R9, R0, R9 ;  /* 0x0000000900098221 */ /* 0x000fe20000000000 */
[----:B------:R0:W-:Y:S04]  /*02b0*/  @!P4 STG.E desc[UR4][R6.64+0x200000], R17 ;  /* 0x200000110600c986 */ /* 0x0001e8000c101904 */
[----:B------:R0:W-:Y:S04]  /*02c0*/  @!P3 STG.E desc[UR4][R6.64+0x300000], R19 ;  /* 0x300000130600b986 */ /* 0x0001e8000c101904 */
[----:B------:R0:W-:Y:S04]  /*02d0*/  @!P2 STG.E desc[UR4][R6.64+0x400000], R21 ;  /* 0x400000150600a986 */ /* 0x0001e8000c101904 */
[----:B------:R0:W-:Y:S04]  /*02e0*/  @!P1 STG.E desc[UR4][R6.64+0x500000], R23 ;  /* 0x5000001706009986 */ /* 0x0001e8000c101904 */
[----:B------:R0:W-:Y:S01]  /*02f0*/  @!P0 STG.E desc[UR4][R6.64+0x600000], R9 ;  /* 0x6000000906008986 */ /* 0x0001e2000c101904 */
[----:B------:R-:W-:Y:S05]  /*0300*/  @P6 EXIT ;  /* 0x000000000000694d */ /* 0x000fea0003800000 */
[----:B------:R-:W0:Y:S04]  /*0310*/  LDG.E.CONSTANT R2, desc[UR4][R2.64+0x700000] ;  /* 0x7000000402027981 */ /* 0x000e28000c1e9900 */
[----:B------:R-:W0:Y:S02]  /*0320*/  LDG.E.CONSTANT R5, desc[UR4][R4.64+0x700000] ;  /* 0x7000000404057981 */ /* 0x000e24000c1e9900 */
[----:B0-----:R-:W-:-:S05]  /*0330*/  FADD R9, R2, R5 ;  /* 0x0000000502097221 */ /* 0x001fca0000000000 */
[----:B------:R-:W-:Y:S01]  /*0340*/  STG.E desc[UR4][R6.64+0x700000], R9 ;  /* 0x7000000906007986 */ /* 0x000fe2000c101904 */
[----:B------:R-:W-:Y:S05]  /*0350*/  EXIT ;  /* 0x000000000000794d */ /* 0x000fea0003800000 */
.L_x_0:
[----:B------:R-:W-:-:S00]  /*0360*/  BRA `(.L_x_0) ;  /* 0xfffffffc00fc7947 */ /* 0x000fc0000383ffff */
[----:B------:R-:W-:-:S00]  /*0370*/  NOP ;  /* 0x0000000000007918 */ /* 0x000fc00000000000 */
        /* <DEDUP_REMOVED lines=8> */
.L_x_1:


//--------------------- .nv.shared.reserved.0     --------------------------
	.section	.nv.shared.reserved.0,"aw",@nobits
	.weak		__nv_reservedSMEM_offset_0_alias
	.size		__nv_reservedSMEM_offset_0_alias, 0, 64
	.other		__nv_reservedSMEM_offset_0_alias,@"STO_CUDA_RESERVED_SHARED STV_DEFAULT"
__nv_reservedSMEM_offset_0_alias:
	.zero		0
	.zero		64


//--------------------- .nv.constant0._Z3addPfS_S_ --------------------------
	.section	.nv.constant0._Z3addPfS_S_,"a",@progbits
	.sectionflags	@""
	.align	4
.nv.constant0._Z3addPfS_S_:
	.zero		920


//--------------------- SYMBOLS --------------------------

	.type		.nv.reservedSmem.offset0,@object
	.size		.nv.reservedSmem.offset0,0x4
